//
// Generated by NVIDIA NVVM Compiler
//
// Compiler Build ID: CL-36424714
// Cuda compilation tools, release 13.0, V13.0.88
// Based on NVVM 20.0.0
//

.version 9.0
.target sm_100
.address_size 64

	// .globl	_Z15FlipBits_kernelPaiim

.visible .entry _Z15FlipBits_kernelPaiim(
	.param .u64 .ptr .align 1 _Z15FlipBits_kernelPaiim_param_0,
	.param .u32 _Z15FlipBits_kernelPaiim_param_1,
	.param .u32 _Z15FlipBits_kernelPaiim_param_2,
	.param .u64 _Z15FlipBits_kernelPaiim_param_3
)
{
	.reg .pred 	%p<4>;
	.reg .b16 	%rs<4>;
	.reg .b32 	%r<12>;
	.reg .b64 	%rd<9>;

	ld.param.u64 	%rd3, [_Z15FlipBits_kernelPaiim_param_0];
	ld.param.s32 	%rd2, [_Z15FlipBits_kernelPaiim_param_1];
	ld.param.u32 	%r2, [_Z15FlipBits_kernelPaiim_param_2];
	ld.param.u64 	%rd4, [_Z15FlipBits_kernelPaiim_param_3];
	mov.u32 	%r4, %tid.x;
	mov.u32 	%r5, %ctaid.x;
	mov.u32 	%r6, %ntid.x;
	mad.lo.s32 	%r7, %r5, %r6, %r4;
	cvt.u64.u32 	%rd1, %r7;
	mov.u32 	%r8, %tid.y;
	mov.u32 	%r9, %ctaid.y;
	mov.u32 	%r10, %ntid.y;
	mad.lo.s32 	%r11, %r9, %r10, %r8;
	setp.ge.u64 	%p1, %rd1, %rd2;
	setp.ge.u32 	%p2, %r11, %r2;
	or.pred  	%p3, %p1, %p2;
	@%p3 bra 	$L__BB0_2;
	cvta.to.global.u64 	%rd5, %rd3;
	cvt.u64.u32 	%rd6, %r11;
	mad.lo.s64 	%rd7, %rd2, %rd6, %rd1;
	add.s64 	%rd8, %rd5, %rd7;
	ld.global.u8 	%rs1, [%rd8];
	cvt.u16.u64 	%rs2, %rd4;
	xor.b16  	%rs3, %rs1, %rs2;
	st.global.u8 	[%rd8], %rs3;
$L__BB0_2:
	ret;

}


// ===== COMPILED SASS (sm_100) =====

	.target	sm_100

	.elftype	@"ET_EXEC"


//--------------------- .note.nv.tkinfo           --------------------------
	.section	.note.nv.tkinfo,"",@"SHT_NOTE"
	.sectionflags	@"SHF_NOTE_NV_TKINFO"
	.tkinfo
        /*0018*/ 	.word	0x00000002
        /*0030*/ 	.string	""
        /*0030*/ 	.string	"ptxas"
        /*0030*/ 	.string	"Cuda compilation tools, release 13.0, V13.0.88"
        /*0030*/ 	.string	"Build cuda_13.0.r13.0/compiler.36424714_0"
        /*0030*/ 	.string	"-arch sm_100 -m 64 "



//--------------------- .note.nv.cuinfo           --------------------------
	.section	.note.nv.cuinfo,"",@"SHT_NOTE"
	.sectionflags	@"SHF_NOTE_NV_CUINFO"
        /*0018*/ 	.short	0x0002
        /*001a*/ 	.short	0x0064
        /*001c*/ 	.short	0x0082
	.zero		2


//--------------------- .nv.info                  --------------------------
	.section	.nv.info,"",@"SHT_CUDA_INFO"
	.align	4


	//----- nvinfo : EIATTR_REGCOUNT
	.align		4
        /*0000*/ 	.byte	0x04, 0x2f
        /*0002*/ 	.short	(.L_1 - .L_0)
	.align		4
.L_0:
        /*0004*/ 	.word	index@(_Z15FlipBits_kernelPaiim)
        /*0008*/ 	.word	0x00000008


	//----- nvinfo : EIATTR_FRAME_SIZE
	.align		4
.L_1:
        /*000c*/ 	.byte	0x04, 0x11
        /*000e*/ 	.short	(.L_3 - .L_2)
	.align		4
.L_2:
        /*0010*/ 	.word	index@(_Z15FlipBits_kernelPaiim)
        /*0014*/ 	.word	0x00000000


	//----- nvinfo : EIATTR_MIN_STACK_SIZE
	.align		4
.L_3:
        /*0018*/ 	.byte	0x04, 0x12
        /*001a*/ 	.short	(.L_5 - .L_4)
	.align		4
.L_4:
        /*001c*/ 	.word	index@(_Z15FlipBits_kernelPaiim)
        /*0020*/ 	.word	0x00000000
.L_5:


//--------------------- .nv.compat                --------------------------
	.section	.nv.compat,"",@"SHT_CUDA_COMPAT_INFO"
	.align	4
        /*0000*/ 	.byte	0x02, 0x09, 0x00, 0x00, 0x02, 0x02, 0x01, 0x00, 0x02, 0x05, 0x05, 0x00, 0x03, 0x07, 0x01, 0x01
        /*0010*/ 	.byte	0x02, 0x03, 0x00, 0x00, 0x02, 0x06, 0x01, 0x00, 0x04, 0x0b, 0x08, 0x00, 0x09, 0x00, 0x00, 0x00
        /*0020*/ 	.byte	0x00, 0x00, 0x00, 0x00


//--------------------- .nv.info._Z15FlipBits_kernelPaiim --------------------------
	.section	.nv.info._Z15FlipBits_kernelPaiim,"",@"SHT_CUDA_INFO"
	.sectionflags	@""
	.align	4


	//----- nvinfo : EIATTR_CUDA_API_VERSION
	.align		4
        /*0000*/ 	.byte	0x04, 0x37
        /*0002*/ 	.short	(.L_7 - .L_6)
.L_6:
        /*0004*/ 	.word	0x00000082


	//----- nvinfo : EIATTR_KPARAM_INFO
	.align		4
.L_7:
        /*0008*/ 	.byte	0x04, 0x17
        /*000a*/ 	.short	(.L_9 - .L_8)
.L_8:
        /*000c*/ 	.word	0x00000000
        /*0010*/ 	.short	0x0003
        /*0012*/ 	.short	0x0010
        /*0014*/ 	.byte	0x00, 0xf0, 0x21, 0x00


	//----- nvinfo : EIATTR_KPARAM_INFO
	.align		4
.L_9:
        /*0018*/ 	.byte	0x04, 0x17
        /*001a*/ 	.short	(.L_11 - .L_10)
.L_10:
        /*001c*/ 	.word	0x00000000
        /*0020*/ 	.short	0x0002
        /*0022*/ 	.short	0x000c
        /*0024*/ 	.byte	0x00, 0xf0, 0x11, 0x00


	//----- nvinfo : EIATTR_KPARAM_INFO
	.align		4
.L_11:
        /*0028*/ 	.byte	0x04, 0x17
        /*002a*/ 	.short	(.L_13 - .L_12)
.L_12:
        /*002c*/ 	.word	0x00000000
        /*0030*/ 	.short	0x0001
        /*0032*/ 	.short	0x0008
        /*0034*/ 	.byte	0x00, 0xf0, 0x11, 0x00


	//----- nvinfo : EIATTR_KPARAM_INFO
	.align		4
.L_13:
        /*0038*/ 	.byte	0x04, 0x17
        /*003a*/ 	.short	(.L_15 - .L_14)
.L_14:
        /*003c*/ 	.word	0x00000000
        /*0040*/ 	.short	0x0000
        /*0042*/ 	.short	0x0000
        /*0044*/ 	.byte	0x00, 0xf5, 0x21, 0x00


	//----- nvinfo : EIATTR_SPARSE_MMA_MASK
	.align		4
.L_15:
        /*0048*/ 	.byte	0x03, 0x50
        /*004a*/ 	.short	0x0000


	//----- nvinfo : EIATTR_MAXREG_COUNT
	.align		4
        /*004c*/ 	.byte	0x03, 0x1b
        /*004e*/ 	.short	0x00ff


	//----- nvinfo : EIATTR_MERCURY_ISA_VERSION
	.align		4
        /*0050*/ 	.byte	0x03, 0x5f
        /*0052*/ 	.short	0x0101


	//----- nvinfo : EIATTR_VRC_CTA_INIT_COUNT
	.align		4
        /*0054*/ 	.byte	0x02, 0x4a
	.zero		1
	.zero		1


	//----- nvinfo : EIATTR_EXIT_INSTR_OFFSETS
	.align		4
        /*0058*/ 	.byte	0x04, 0x1c
        /*005a*/ 	.short	(.L_17 - .L_16)


	//   ....[0]....
.L_16:
        /*005c*/ 	.word	0x000000e0


	//   ....[1]....
        /*0060*/ 	.word	0x000001a0


	//----- nvinfo : EIATTR_CBANK_PARAM_SIZE
	.align		4
.L_17:
        /*0064*/ 	.byte	0x03, 0x19
        /*0066*/ 	.short	0x0018


	//----- nvinfo : EIATTR_PARAM_CBANK
	.align		4
        /*0068*/ 	.byte	0x04, 0x0a
        /*006a*/ 	.short	(.L_19 - .L_18)
	.align		4
.L_18:
        /*006c*/ 	.word	index@(.nv.constant0._Z15FlipBits_kernelPaiim)
        /*0070*/ 	.short	0x0380
        /*0072*/ 	.short	0x0018


	//----- nvinfo : EIATTR_SW_WAR
	.align		4
.L_19:
        /*0074*/ 	.byte	0x04, 0x36
        /*0076*/ 	.short	(.L_21 - .L_20)
.L_20:
        /*0078*/ 	.word	0x00000008
.L_21:


//--------------------- .nv.callgraph             --------------------------
	.section	.nv.callgraph,"",@"SHT_CUDA_CALLGRAPH"
	.align	4
	.sectionentsize	8
	.align		4
        /*0000*/ 	.word	0x00000000
	.align		4
        /*0004*/ 	.word	0xffffffff
	.align		4
        /*0008*/ 	.word	0x00000000
	.align		4
        /*000c*/ 	.word	0xfffffffe
	.align		4
        /*0010*/ 	.word	0x00000000
	.align		4
        /*0014*/ 	.word	0xfffffffd
	.align		4
        /*0018*/ 	.word	0x00000000
	.align		4
        /*001c*/ 	.word	0xfffffffc


//--------------------- .text._Z15FlipBits_kernelPaiim --------------------------
	.section	.text._Z15FlipBits_kernelPaiim,"ax",@progbits
	.align	128
        .global         _Z15FlipBits_kernelPaiim
        .type           _Z15FlipBits_kernelPaiim,@function
        .size           _Z15FlipBits_kernelPaiim,(.L_x_1 - _Z15FlipBits_kernelPaiim)
        .other          _Z15FlipBits_kernelPaiim,@"STO_CUDA_ENTRY STV_DEFAULT"
_Z15FlipBits_kernelPaiim:
.text._Z15FlipBits_kernelPaiim:
[----:B------:R-:W-:Y:S01]  /*0000*/  LDC R1, c[0x0][0x37c] ;  /* 0x0000df00ff017b82 */ /* 0x000fe20000000800 */
[----:B------:R-:W0:Y:S07]  /*0010*/  S2R R2, SR_TID.X ;  /* 0x0000000000027919 */ /* 0x000e2e0000002100 */
[----:B------:R-:W0:Y:S01]  /*0020*/  LDC R3, c[0x0][0x360] ;  /* 0x0000d800ff037b82 */ /* 0x000e220000000800 */
[----:B------:R-:W1:Y:S01]  /*0030*/  LDCU.64 UR8, c[0x0][0x388] ;  /* 0x00007100ff0877ac */ /* 0x000e620008000a00 */
[----:B------:R-:W2:Y:S06]  /*0040*/  S2R R5, SR_TID.Y ;  /* 0x0000000000057919 */ /* 0x000eac0000002200 */
[----:B------:R-:W0:Y:S08]  /*0050*/  S2UR UR4, SR_CTAID.X ;  /* 0x00000000000479c3 */ /* 0x000e300000002500 */
[----:B------:R-:W2:Y:S01]  /*0060*/  S2UR UR5, SR_CTAID.Y ;  /* 0x00000000000579c3 */ /* 0x000ea20000002600 */
[----:B-1----:R-:W-:-:S07]  /*0070*/  USHF.R.S32.HI UR6, URZ, 0x1f, UR8 ;  /* 0x0000001fff067899 */ /* 0x002fce0008011408 */
[----:B------:R-:W2:Y:S01]  /*0080*/  LDC R0, c[0x0][0x364] ;  /* 0x0000d900ff007b82 */ /* 0x000ea20000000800 */
[----:B0-----:R-:W-:-:S05]  /*0090*/  IMAD R2, R3, UR4, R2 ;  /* 0x0000000403027c24 */ /* 0x001fca000f8e0202 */
[----:B------:R-:W-:Y:S01]  /*00a0*/  ISETP.GE.U32.AND P1, PT, R2, UR8, PT ;  /* 0x0000000802007c0c */ /* 0x000fe2000bf26070 */
[----:B--2---:R-:W-:-:S05]  /*00b0*/  IMAD R5, R0, UR5, R5 ;  /* 0x0000000500057c24 */ /* 0x004fca000f8e0205 */
[----:B------:R-:W-:-:S04]  /*00c0*/  ISETP.GE.U32.AND P0, PT, R5, UR9, PT ;  /* 0x0000000905007c0c */ /* 0x000fc8000bf06070 */
[----:B------:R-:W-:-:S13]  /*00d0*/  ISETP.GE.U32.OR.EX P0, PT, RZ, UR6, P0, P1 ;  /* 0x00000006ff007c0c */ /* 0x000fda0008706510 */
[----:B------:R-:W-:Y:S05]  /*00e0*/  @P0 EXIT ;  /* 0x000000000000094d */ /* 0x000fea0003800000 */
[----:B------:R-:W0:Y:S01]  /*00f0*/  LDCU.64 UR10, c[0x0][0x380] ;  /* 0x00007000ff0a77ac */ /* 0x000e220008000a00 */
[----:B------:R-:W-:Y:S01]  /*0100*/  IMAD.MOV.U32 R3, RZ, RZ, RZ ;  /* 0x000000ffff037224 */ /* 0x000fe200078e00ff */
[----:B------:R-:W1:Y:S01]  /*0110*/  LDCU.64 UR4, c[0x0][0x358] ;  /* 0x00006b00ff0477ac */ /* 0x000e620008000a00 */
[C---:B------:R-:W-:Y:S01]  /*0120*/  IMAD.WIDE.U32 R2, R5.reuse, UR8, R2 ;  /* 0x0000000805027c25 */ /* 0x040fe2000f8e0002 */
[----:B------:R-:W2:Y:S03]  /*0130*/  LDCU UR7, c[0x0][0x390] ;  /* 0x00007200ff0777ac */ /* 0x000ea60008000800 */
[----:B------:R-:W-:Y:S01]  /*0140*/  IMAD R5, R5, UR6, RZ ;  /* 0x0000000605057c24 */ /* 0x000fe2000f8e02ff */
[----:B0-----:R-:W-:-:S04]  /*0150*/  IADD3 R2, P0, PT, R2, UR10, RZ ;  /* 0x0000000a02027c10 */ /* 0x001fc8000ff1e0ff */
[----:B------:R-:W-:-:S05]  /*0160*/  IADD3.X R3, PT, PT, R3, UR11, R5, P0, !PT ;  /* 0x0000000b03037c10 */ /* 0x000fca00087fe405 */
[----:B-1----:R-:W2:Y:S02]  /*0170*/  LDG.E.U8 R0, desc[UR4][R2.64] ;  /* 0x0000000402007981 */ /* 0x002ea4000c1e1100 */
[----:B--2---:R-:W-:-:S05]  /*0180*/  LOP3.LUT R5, R0, UR7, RZ, 0x3c, !PT ;  /* 0x0000000700057c12 */ /* 0x004fca000f8e3cff */
[----:B------:R-:W-:Y:S01]  /*0190*/  STG.E.U8 desc[UR4][R2.64], R5 ;  /* 0x0000000502007986 */ /* 0x000fe2000c101104 */
[----:B------:R-:W-:Y:S05]  /*01a0*/  EXIT ;  /* 0x000000000000794d */ /* 0x000fea0003800000 */
.L_x_0:
[----:B------:R-:W-:-:S00]  /*01b0*/  BRA `(.L_x_0) ;  /* 0xfffffffc00fc7947 */ /* 0x000fc0000383ffff */
[----:B------:R-:W-:-:S00]  /*01c0*/  NOP ;  /* 0x0000000000007918 */ /* 0x000fc00000000000 */
        /* <DEDUP_REMOVED lines=11> */
.L_x_1:


//--------------------- .nv.shared.reserved.0     --------------------------
	.section	.nv.shared.reserved.0,"aw",@nobits
	.weak		__nv_reservedSMEM_offset_0_alias
	.size		__nv_reservedSMEM_offset_0_alias, 0, 64
	.other		__nv_reservedSMEM_offset_0_alias,@"STO_CUDA_RESERVED_SHARED STV_DEFAULT"
__nv_reservedSMEM_offset_0_alias:
	.zero		0
	.zero		64


//--------------------- .nv.constant0._Z15FlipBits_kernelPaiim --------------------------
	.section	.nv.constant0._Z15FlipBits_kernelPaiim,"a",@progbits
	.sectionflags	@""
	.align	4
.nv.constant0._Z15FlipBits_kernelPaiim:
	.zero		920


//--------------------- SYMBOLS --------------------------

	.type		.nv.reservedSmem.offset0,@object
	.size		.nv.reservedSmem.offset0,0x4
